//
// Generated by NVIDIA NVVM Compiler
//
// Compiler Build ID: CL-36424714
// Cuda compilation tools, release 13.0, V13.0.88
// Based on NVVM 20.0.0
//

.version 9.0
.target sm_100
.address_size 64

	// .globl	_Z10transposerPiS_i
// _ZZ10transposerPiS_iE4tile has been demoted

.visible .entry _Z10transposerPiS_i(
	.param .u64 .ptr .align 1 _Z10transposerPiS_i_param_0,
	.param .u64 .ptr .align 1 _Z10transposerPiS_i_param_1,
	.param .u32 _Z10transposerPiS_i_param_2
)
{
	.reg .pred 	%p<2>;
	.reg .b32 	%r<19>;
	.reg .b64 	%rd<8>;
	// demoted variable
	.shared .align 4 .b8 _ZZ10transposerPiS_iE4tile[144];
	ld.param.u64 	%rd1, [_Z10transposerPiS_i_param_0];
	ld.param.u64 	%rd2, [_Z10transposerPiS_i_param_1];
	ld.param.u32 	%r2, [_Z10transposerPiS_i_param_2];
	mov.u32 	%r3, %ctaid.x;
	mov.u32 	%r4, %ntid.x;
	mov.u32 	%r5, %tid.x;
	mad.lo.s32 	%r1, %r3, %r4, %r5;
	mul.lo.s32 	%r6, %r2, %r2;
	setp.ge.s32 	%p1, %r1, %r6;
	@%p1 bra 	$L__BB0_2;
	cvta.to.global.u64 	%rd3, %rd1;
	cvta.to.global.u64 	%rd4, %rd2;
	div.s32 	%r7, %r1, %r2;
	mul.lo.s32 	%r8, %r7, %r2;
	sub.s32 	%r9, %r1, %r8;
	mul.wide.s32 	%rd5, %r1, 4;
	add.s64 	%rd6, %rd3, %rd5;
	ld.global.u32 	%r10, [%rd6];
	mov.u32 	%r11, _ZZ10transposerPiS_iE4tile;
	mad.lo.s32 	%r12, %r9, 24, %r11;
	shl.b32 	%r13, %r7, 2;
	add.s32 	%r14, %r12, %r13;
	st.shared.u32 	[%r14], %r10;
	bar.sync 	0;
	mad.lo.s32 	%r15, %r7, 24, %r11;
	shl.b32 	%r16, %r9, 2;
	add.s32 	%r17, %r15, %r16;
	ld.shared.u32 	%r18, [%r17];
	add.s64 	%rd7, %rd4, %rd5;
	st.global.u32 	[%rd7], %r18;
$L__BB0_2:
	ret;

}


// ===== COMPILED SASS (sm_100) =====

	.target	sm_100

	.elftype	@"ET_EXEC"


//--------------------- .note.nv.tkinfo           --------------------------
	.section	.note.nv.tkinfo,"",@"SHT_NOTE"
	.sectionflags	@"SHF_NOTE_NV_TKINFO"
	.tkinfo
        /*0018*/ 	.word	0x00000002
        /*0030*/ 	.string	""
        /*0030*/ 	.string	"ptxas"
        /*0030*/ 	.string	"Cuda compilation tools, release 13.0, V13.0.88"
        /*0030*/ 	.string	"Build cuda_13.0.r13.0/compiler.36424714_0"
        /*0030*/ 	.string	"-arch sm_100 -m 64 "



//--------------------- .note.nv.cuinfo           --------------------------
	.section	.note.nv.cuinfo,"",@"SHT_NOTE"
	.sectionflags	@"SHF_NOTE_NV_CUINFO"
        /*0018*/ 	.short	0x0002
        /*001a*/ 	.short	0x0064
        /*001c*/ 	.short	0x0082
	.zero		2


//--------------------- .nv.info                  --------------------------
	.section	.nv.info,"",@"SHT_CUDA_INFO"
	.align	4


	//----- nvinfo : EIATTR_REGCOUNT
	.align		4
        /*0000*/ 	.byte	0x04, 0x2f
        /*0002*/ 	.short	(.L_1 - .L_0)
	.align		4
.L_0:
        /*0004*/ 	.word	index@(_Z10transposerPiS_i)
        /*0008*/ 	.word	0x0000000e


	//----- nvinfo : EIATTR_FRAME_SIZE
	.align		4
.L_1:
        /*000c*/ 	.byte	0x04, 0x11
        /*000e*/ 	.short	(.L_3 - .L_2)
	.align		4
.L_2:
        /*0010*/ 	.word	index@(_Z10transposerPiS_i)
        /*0014*/ 	.word	0x00000000


	//----- nvinfo : EIATTR_MIN_STACK_SIZE
	.align		4
.L_3:
        /*0018*/ 	.byte	0x04, 0x12
        /*001a*/ 	.short	(.L_5 - .L_4)
	.align		4
.L_4:
        /*001c*/ 	.word	index@(_Z10transposerPiS_i)
        /*0020*/ 	.word	0x00000000
.L_5:


//--------------------- .nv.compat                --------------------------
	.section	.nv.compat,"",@"SHT_CUDA_COMPAT_INFO"
	.align	4
        /*0000*/ 	.byte	0x02, 0x09, 0x00, 0x00, 0x02, 0x02, 0x01, 0x00, 0x02, 0x05, 0x05, 0x00, 0x03, 0x07, 0x01, 0x01
        /*0010*/ 	.byte	0x02, 0x03, 0x00, 0x00, 0x02, 0x06, 0x01, 0x00, 0x04, 0x0b, 0x08, 0x00, 0x09, 0x00, 0x00, 0x00
        /*0020*/ 	.byte	0x00, 0x00, 0x00, 0x00


//--------------------- .nv.info._Z10transposerPiS_i --------------------------
	.section	.nv.info._Z10transposerPiS_i,"",@"SHT_CUDA_INFO"
	.sectionflags	@""
	.align	4


	//----- nvinfo : EIATTR_CUDA_API_VERSION
	.align		4
        /*0000*/ 	.byte	0x04, 0x37
        /*0002*/ 	.short	(.L_7 - .L_6)
.L_6:
        /*0004*/ 	.word	0x00000082


	//----- nvinfo : EIATTR_KPARAM_INFO
	.align		4
.L_7:
        /*0008*/ 	.byte	0x04, 0x17
        /*000a*/ 	.short	(.L_9 - .L_8)
.L_8:
        /*000c*/ 	.word	0x00000000
        /*0010*/ 	.short	0x0002
        /*0012*/ 	.short	0x0010
        /*0014*/ 	.byte	0x00, 0xf0, 0x11, 0x00


	//----- nvinfo : EIATTR_KPARAM_INFO
	.align		4
.L_9:
        /*0018*/ 	.byte	0x04, 0x17
        /*001a*/ 	.short	(.L_11 - .L_10)
.L_10:
        /*001c*/ 	.word	0x00000000
        /*0020*/ 	.short	0x0001
        /*0022*/ 	.short	0x0008
        /*0024*/ 	.byte	0x00, 0xf5, 0x21, 0x00


	//----- nvinfo : EIATTR_KPARAM_INFO
	.align		4
.L_11:
        /*0028*/ 	.byte	0x04, 0x17
        /*002a*/ 	.short	(.L_13 - .L_12)
.L_12:
        /*002c*/ 	.word	0x00000000
        /*0030*/ 	.short	0x0000
        /*0032*/ 	.short	0x0000
        /*0034*/ 	.byte	0x00, 0xf5, 0x21, 0x00


	//----- nvinfo : EIATTR_SPARSE_MMA_MASK
	.align		4
.L_13:
        /*0038*/ 	.byte	0x03, 0x50
        /*003a*/ 	.short	0x0000


	//----- nvinfo : EIATTR_MAXREG_COUNT
	.align		4
        /*003c*/ 	.byte	0x03, 0x1b
        /*003e*/ 	.short	0x00ff


	//----- nvinfo : EIATTR_NUM_BARRIERS
	.align		4
        /*0040*/ 	.byte	0x02, 0x4c
        /*0042*/ 	.byte	0x01
	.zero		1


	//----- nvinfo : EIATTR_MERCURY_ISA_VERSION
	.align		4
        /*0044*/ 	.byte	0x03, 0x5f
        /*0046*/ 	.short	0x0101


	//----- nvinfo : EIATTR_VRC_CTA_INIT_COUNT
	.align		4
        /*0048*/ 	.byte	0x02, 0x4a
	.zero		1
	.zero		1


	//----- nvinfo : EIATTR_EXIT_INSTR_OFFSETS
	.align		4
        /*004c*/ 	.byte	0x04, 0x1c
        /*004e*/ 	.short	(.L_15 - .L_14)


	//   ....[0]....
.L_14:
        /*0050*/ 	.word	0x00000080


	//   ....[1]....
        /*0054*/ 	.word	0x00000330


	//----- nvinfo : EIATTR_CBANK_PARAM_SIZE
	.align		4
.L_15:
        /*0058*/ 	.byte	0x03, 0x19
        /*005a*/ 	.short	0x0014


	//----- nvinfo : EIATTR_PARAM_CBANK
	.align		4
        /*005c*/ 	.byte	0x04, 0x0a
        /*005e*/ 	.short	(.L_17 - .L_16)
	.align		4
.L_16:
        /*0060*/ 	.word	index@(.nv.constant0._Z10transposerPiS_i)
        /*0064*/ 	.short	0x0380
        /*0066*/ 	.short	0x0014


	//----- nvinfo : EIATTR_SW_WAR
	.align		4
.L_17:
        /*0068*/ 	.byte	0x04, 0x36
        /*006a*/ 	.short	(.L_19 - .L_18)
.L_18:
        /*006c*/ 	.word	0x00000008
.L_19:


//--------------------- .nv.callgraph             --------------------------
	.section	.nv.callgraph,"",@"SHT_CUDA_CALLGRAPH"
	.align	4
	.sectionentsize	8
	.align		4
        /*0000*/ 	.word	0x00000000
	.align		4
        /*0004*/ 	.word	0xffffffff
	.align		4
        /*0008*/ 	.word	0x00000000
	.align		4
        /*000c*/ 	.word	0xfffffffe
	.align		4
        /*0010*/ 	.word	0x00000000
	.align		4
        /*0014*/ 	.word	0xfffffffd
	.align		4
        /*0018*/ 	.word	0x00000000
	.align		4
        /*001c*/ 	.word	0xfffffffc


//--------------------- .text._Z10transposerPiS_i --------------------------
	.section	.text._Z10transposerPiS_i,"ax",@progbits
	.align	128
        .global         _Z10transposerPiS_i
        .type           _Z10transposerPiS_i,@function
        .size           _Z10transposerPiS_i,(.L_x_1 - _Z10transposerPiS_i)
        .other          _Z10transposerPiS_i,@"STO_CUDA_ENTRY STV_DEFAULT"
_Z10transposerPiS_i:
.text._Z10transposerPiS_i:
[----:B------:R-:W-:Y:S01]  /*0000*/  LDC R1, c[0x0][0x37c] ;  /* 0x0000df00ff017b82 */ /* 0x000fe20000000800 */
[----:B------:R-:W0:Y:S07]  /*0010*/  S2R R5, SR_TID.X ;  /* 0x0000000000057919 */ /* 0x000e2e0000002100 */
[----:B------:R-:W0:Y:S08]  /*0020*/  S2UR UR4, SR_CTAID.X ;  /* 0x00000000000479c3 */ /* 0x000e300000002500 */
[----:B------:R-:W0:Y:S08]  /*0030*/  LDC R0, c[0x0][0x360] ;  /* 0x0000d800ff007b82 */ /* 0x000e300000000800 */
[----:B------:R-:W1:Y:S01]  /*0040*/  LDC R3, c[0x0][0x390] ;  /* 0x0000e400ff037b82 */ /* 0x000e620000000800 */
[----:B0-----:R-:W-:-:S02]  /*0050*/  IMAD R0, R0, UR4, R5 ;  /* 0x0000000400007c24 */ /* 0x001fc4000f8e0205 */
[----:B-1----:R-:W-:-:S05]  /*0060*/  IMAD R5, R3, R3, RZ ;  /* 0x0000000303057224 */ /* 0x002fca00078e02ff */
[----:B------:R-:W-:-:S13]  /*0070*/  ISETP.GE.AND P0, PT, R0, R5, PT ;  /* 0x000000050000720c */ /* 0x000fda0003f06270 */
[----:B------:R-:W-:Y:S05]  /*0080*/  @P0 EXIT ;  /* 0x000000000000094d */ /* 0x000fea0003800000 */
[----:B------:R-:W0:Y:S01]  /*0090*/  LDC.64 R4, c[0x0][0x380] ;  /* 0x0000e000ff047b82 */ /* 0x000e220000000a00 */
[----:B------:R-:W1:Y:S01]  /*00a0*/  LDCU.64 UR4, c[0x0][0x358] ;  /* 0x00006b00ff0477ac */ /* 0x000e620008000a00 */
[----:B0-----:R-:W-:-:S05]  /*00b0*/  IMAD.WIDE R4, R0, 0x4, R4 ;  /* 0x0000000400047825 */ /* 0x001fca00078e0204 */
[----:B-1----:R0:W2:Y:S01]  /*00c0*/  LDG.E R2, desc[UR4][R4.64] ;  /* 0x0000000404027981 */ /* 0x0020a2000c1e1900 */
[----:B------:R-:W-:-:S04]  /*00d0*/  IABS R9, R3 ;  /* 0x0000000300097213 */ /* 0x000fc80000000000 */
[----:B------:R-:W1:Y:S01]  /*00e0*/  I2F.RP R8, R9 ;  /* 0x0000000900087306 */ /* 0x000e620000209400 */
[----:B0-----:R-:W-:-:S07]  /*00f0*/  IABS R4, R0 ;  /* 0x0000000000047213 */ /* 0x001fce0000000000 */
[----:B-1----:R-:W0:Y:S02]  /*0100*/  MUFU.RCP R8, R8 ;  /* 0x0000000800087308 */ /* 0x002e240000001000 */
[----:B0-----:R-:W-:-:S06]  /*0110*/  IADD3 R6, PT, PT, R8, 0xffffffe, RZ ;  /* 0x0ffffffe08067810 */ /* 0x001fcc0007ffe0ff */
[----:B------:R0:W1:Y:S02]  /*0120*/  F2I.FTZ.U32.TRUNC.NTZ R7, R6 ;  /* 0x0000000600077305 */ /* 0x000064000021f000 */
[----:B0-----:R-:W-:Y:S01]  /*0130*/  IMAD.MOV.U32 R6, RZ, RZ, RZ ;  /* 0x000000ffff067224 */ /* 0x001fe200078e00ff */
[----:B-1----:R-:W-:-:S05]  /*0140*/  IADD3 R10, PT, PT, RZ, -R7, RZ ;  /* 0x80000007ff0a7210 */ /* 0x002fca0007ffe0ff */
[----:B------:R-:W-:-:S04]  /*0150*/  IMAD R11, R10, R9, RZ ;  /* 0x000000090a0b7224 */ /* 0x000fc800078e02ff */
[----:B------:R-:W-:-:S06]  /*0160*/  IMAD.HI.U32 R7, R7, R11, R6 ;  /* 0x0000000b07077227 */ /* 0x000fcc00078e0006 */
[----:B------:R-:W-:-:S05]  /*0170*/  IMAD.HI.U32 R7, R7, R4, RZ ;  /* 0x0000000407077227 */ /* 0x000fca00078e00ff */
[----:B------:R-:W-:-:S05]  /*0180*/  IADD3 R5, PT, PT, -R7, RZ, RZ ;  /* 0x000000ff07057210 */ /* 0x000fca0007ffe1ff */
[C---:B------:R-:W-:Y:S02]  /*0190*/  IMAD R4, R9.reuse, R5, R4 ;  /* 0x0000000509047224 */ /* 0x040fe400078e0204 */
[----:B------:R-:W0:Y:S03]  /*01a0*/  S2R R5, SR_CgaCtaId ;  /* 0x0000000000057919 */ /* 0x000e260000008800 */
[----:B------:R-:W-:-:S13]  /*01b0*/  ISETP.GT.U32.AND P2, PT, R9, R4, PT ;  /* 0x000000040900720c */ /* 0x000fda0003f44070 */
[----:B------:R-:W-:Y:S01]  /*01c0*/  @!P2 IMAD.IADD R4, R4, 0x1, -R9 ;  /* 0x000000010404a824 */ /* 0x000fe200078e0a09 */
[----:B------:R-:W-:Y:S02]  /*01d0*/  @!P2 IADD3 R7, PT, PT, R7, 0x1, RZ ;  /* 0x000000010707a810 */ /* 0x000fe40007ffe0ff */
[----:B------:R-:W-:Y:S02]  /*01e0*/  ISETP.NE.AND P2, PT, R3, RZ, PT ;  /* 0x000000ff0300720c */ /* 0x000fe40003f45270 */
[----:B------:R-:W-:Y:S02]  /*01f0*/  ISETP.GE.U32.AND P0, PT, R4, R9, PT ;  /* 0x000000090400720c */ /* 0x000fe40003f06070 */
[----:B------:R-:W-:-:S04]  /*0200*/  LOP3.LUT R4, R0, R3, RZ, 0x3c, !PT ;  /* 0x0000000300047212 */ /* 0x000fc800078e3cff */
[----:B------:R-:W-:Y:S02]  /*0210*/  ISETP.GE.AND P1, PT, R4, RZ, PT ;  /* 0x000000ff0400720c */ /* 0x000fe40003f26270 */
[----:B------:R-:W-:-:S04]  /*0220*/  MOV R4, 0x400 ;  /* 0x0000040000047802 */ /* 0x000fc80000000f00 */
[----:B0-----:R-:W-:Y:S01]  /*0230*/  LEA R4, R5, R4, 0x18 ;  /* 0x0000000405047211 */ /* 0x001fe200078ec0ff */
[----:B------:R-:W-:-:S06]  /*0240*/  @P0 VIADD R7, R7, 0x1 ;  /* 0x0000000107070836 */ /* 0x000fcc0000000000 */
[----:B------:R-:W-:Y:S02]  /*0250*/  @!P1 IADD3 R7, PT, PT, -R7, RZ, RZ ;  /* 0x000000ff07079210 */ /* 0x000fe40007ffe1ff */
[----:B------:R-:W-:-:S05]  /*0260*/  @!P2 LOP3.LUT R7, RZ, R3, RZ, 0x33, !PT ;  /* 0x00000003ff07a212 */ /* 0x000fca00078e33ff */
[----:B------:R-:W-:-:S04]  /*0270*/  IMAD.MOV R6, RZ, RZ, -R7 ;  /* 0x000000ffff067224 */ /* 0x000fc800078e0a07 */
[----:B------:R-:W-:-:S04]  /*0280*/  IMAD R3, R3, R6, R0 ;  /* 0x0000000603037224 */ /* 0x000fc800078e0200 */
[--C-:B------:R-:W-:Y:S02]  /*0290*/  IMAD R6, R3, 0x18, R4.reuse ;  /* 0x0000001803067824 */ /* 0x100fe400078e0204 */
[----:B------:R-:W-:-:S03]  /*02a0*/  IMAD R4, R7, 0x18, R4 ;  /* 0x0000001807047824 */ /* 0x000fc600078e0204 */
[----:B------:R-:W-:Y:S01]  /*02b0*/  LEA R7, R7, R6, 0x2 ;  /* 0x0000000607077211 */ /* 0x000fe200078e10ff */
[----:B------:R-:W-:Y:S02]  /*02c0*/  IMAD R3, R3, 0x4, R4 ;  /* 0x0000000403037824 */ /* 0x000fe400078e0204 */
[----:B------:R-:W0:Y:S02]  /*02d0*/  LDC.64 R4, c[0x0][0x388] ;  /* 0x0000e200ff047b82 */ /* 0x000e240000000a00 */
[----:B0-----:R-:W-:Y:S01]  /*02e0*/  IMAD.WIDE R4, R0, 0x4, R4 ;  /* 0x0000000400047825 */ /* 0x001fe200078e0204 */
[----:B--2---:R-:W-:Y:S05]  /*02f0*/  STS [R7], R2 ;  /* 0x0000000207007388 */ /* 0x004fea0000000800 */
[----:B------:R-:W-:Y:S06]  /*0300*/  BAR.SYNC.DEFER_BLOCKING 0x0 ;  /* 0x0000000000007b1d */ /* 0x000fec0000010000 */
[----:B------:R-:W0:Y:S04]  /*0310*/  LDS R3, [R3] ;  /* 0x0000000003037984 */ /* 0x000e280000000800 */
[----:B0-----:R-:W-:Y:S01]  /*0320*/  STG.E desc[UR4][R4.64], R3 ;  /* 0x0000000304007986 */ /* 0x001fe2000c101904 */
[----:B------:R-:W-:Y:S05]  /*0330*/  EXIT ;  /* 0x000000000000794d */ /* 0x000fea0003800000 */
.L_x_0:
[----:B------:R-:W-:-:S00]  /*0340*/  BRA `(.L_x_0) ;  /* 0xfffffffc00fc7947 */ /* 0x000fc0000383ffff */
[----:B------:R-:W-:-:S00]  /*0350*/  NOP ;  /* 0x0000000000007918 */ /* 0x000fc00000000000 */
        /* <DEDUP_REMOVED lines=10> */
.L_x_1:


//--------------------- .nv.shared._Z10transposerPiS_i --------------------------
	.section	.nv.shared._Z10transposerPiS_i,"aw",@nobits
	.sectionflags	@""
	.align	4
.nv.shared._Z10transposerPiS_i:
	.zero		1168


//--------------------- .nv.shared.reserved.0     --------------------------
	.section	.nv.shared.reserved.0,"aw",@nobits
	.weak		__nv_reservedSMEM_offset_0_alias
	.size		__nv_reservedSMEM_offset_0_alias, 0, 64
	.other		__nv_reservedSMEM_offset_0_alias,@"STO_CUDA_RESERVED_SHARED STV_DEFAULT"
__nv_reservedSMEM_offset_0_alias:
	.zero		0
	.zero		64


//--------------------- .nv.constant0._Z10transposerPiS_i --------------------------
	.section	.nv.constant0._Z10transposerPiS_i,"a",@progbits
	.sectionflags	@""
	.align	4
.nv.constant0._Z10transposerPiS_i:
	.zero		916


//--------------------- SYMBOLS --------------------------

	.type		.nv.reservedSmem.offset0,@object
	.size		.nv.reservedSmem.offset0,0x4
	.type		.nv.reservedSmem.cap,@object
	.size		.nv.reservedSmem.cap,0x4
